//
// Generated by NVIDIA NVVM Compiler
//
// Compiler Build ID: CL-36424714
// Cuda compilation tools, release 13.0, V13.0.88
// Based on NVVM 20.0.0
//

.version 9.0
.target sm_100
.address_size 64

	// .globl	EmbeddingLookup

.visible .entry EmbeddingLookup(
	.param .u64 .ptr .align 1 EmbeddingLookup_param_0,
	.param .u64 .ptr .align 1 EmbeddingLookup_param_1,
	.param .u64 .ptr .align 1 EmbeddingLookup_param_2,
	.param .u32 EmbeddingLookup_param_3,
	.param .u32 EmbeddingLookup_param_4,
	.param .u32 EmbeddingLookup_param_5
)
{
	.reg .pred 	%p<13>;
	.reg .b32 	%r<49>;
	.reg .b32 	%f<31>;
	.reg .b64 	%rd<27>;

	ld.param.u64 	%rd7, [EmbeddingLookup_param_0];
	ld.param.u64 	%rd6, [EmbeddingLookup_param_1];
	ld.param.u64 	%rd8, [EmbeddingLookup_param_2];
	ld.param.u32 	%r33, [EmbeddingLookup_param_3];
	ld.param.u32 	%r31, [EmbeddingLookup_param_4];
	ld.param.u32 	%r32, [EmbeddingLookup_param_5];
	cvta.to.global.u64 	%rd1, %rd8;
	cvta.to.global.u64 	%rd2, %rd7;
	mov.u32 	%r1, %ctaid.x;
	mov.u32 	%r2, %tid.x;
	setp.ge.s32 	%p1, %r1, %r33;
	setp.ge.s32 	%p2, %r2, %r31;
	or.pred  	%p3, %p1, %p2;
	@%p3 bra 	$L__BB0_14;
	cvta.to.global.u64 	%rd3, %rd6;
	mad.lo.s32 	%r3, %r31, %r1, %r2;
	setp.lt.s32 	%p4, %r32, 1;
	@%p4 bra 	$L__BB0_14;
	mul.wide.u32 	%rd9, %r3, 4;
	add.s64 	%rd10, %rd3, %rd9;
	ld.global.f32 	%f1, [%rd10];
	cvt.rzi.s32.f32 	%r35, %f1;
	mul.lo.s32 	%r4, %r35, %r32;
	mul.lo.s32 	%r5, %r3, %r32;
	and.b32  	%r6, %r32, 15;
	setp.lt.u32 	%p5, %r32, 16;
	mov.b32 	%r44, 0;
	@%p5 bra 	$L__BB0_5;
	and.b32  	%r44, %r32, 2147483632;
	neg.s32 	%r42, %r44;
	add.s64 	%rd4, %rd2, 32;
	add.s64 	%rd5, %rd1, 32;
	mov.u32 	%r40, %r5;
	mov.u32 	%r41, %r4;
$L__BB0_4:
	.pragma "nounroll";
	mul.wide.s32 	%rd11, %r41, 4;
	add.s64 	%rd12, %rd4, %rd11;
	mul.wide.s32 	%rd13, %r40, 4;
	add.s64 	%rd14, %rd5, %rd13;
	ld.global.f32 	%f2, [%rd12+-32];
	st.global.f32 	[%rd14+-32], %f2;
	ld.global.f32 	%f3, [%rd12+-28];
	st.global.f32 	[%rd14+-28], %f3;
	ld.global.f32 	%f4, [%rd12+-24];
	st.global.f32 	[%rd14+-24], %f4;
	ld.global.f32 	%f5, [%rd12+-20];
	st.global.f32 	[%rd14+-20], %f5;
	ld.global.f32 	%f6, [%rd12+-16];
	st.global.f32 	[%rd14+-16], %f6;
	ld.global.f32 	%f7, [%rd12+-12];
	st.global.f32 	[%rd14+-12], %f7;
	ld.global.f32 	%f8, [%rd12+-8];
	st.global.f32 	[%rd14+-8], %f8;
	ld.global.f32 	%f9, [%rd12+-4];
	st.global.f32 	[%rd14+-4], %f9;
	ld.global.f32 	%f10, [%rd12];
	st.global.f32 	[%rd14], %f10;
	ld.global.f32 	%f11, [%rd12+4];
	st.global.f32 	[%rd14+4], %f11;
	ld.global.f32 	%f12, [%rd12+8];
	st.global.f32 	[%rd14+8], %f12;
	ld.global.f32 	%f13, [%rd12+12];
	st.global.f32 	[%rd14+12], %f13;
	ld.global.f32 	%f14, [%rd12+16];
	st.global.f32 	[%rd14+16], %f14;
	ld.global.f32 	%f15, [%rd12+20];
	st.global.f32 	[%rd14+20], %f15;
	ld.global.f32 	%f16, [%rd12+24];
	st.global.f32 	[%rd14+24], %f16;
	ld.global.f32 	%f17, [%rd12+28];
	st.global.f32 	[%rd14+28], %f17;
	add.s32 	%r42, %r42, 16;
	add.s32 	%r41, %r41, 16;
	add.s32 	%r40, %r40, 16;
	setp.ne.s32 	%p6, %r42, 0;
	@%p6 bra 	$L__BB0_4;
$L__BB0_5:
	setp.eq.s32 	%p7, %r6, 0;
	@%p7 bra 	$L__BB0_14;
	and.b32  	%r16, %r32, 7;
	setp.lt.u32 	%p8, %r6, 8;
	@%p8 bra 	$L__BB0_8;
	add.s32 	%r36, %r44, %r4;
	mul.wide.s32 	%rd15, %r36, 4;
	add.s64 	%rd16, %rd2, %rd15;
	ld.global.f32 	%f18, [%rd16];
	add.s32 	%r37, %r44, %r5;
	mul.wide.s32 	%rd17, %r37, 4;
	add.s64 	%rd18, %rd1, %rd17;
	st.global.f32 	[%rd18], %f18;
	ld.global.f32 	%f19, [%rd16+4];
	st.global.f32 	[%rd18+4], %f19;
	ld.global.f32 	%f20, [%rd16+8];
	st.global.f32 	[%rd18+8], %f20;
	ld.global.f32 	%f21, [%rd16+12];
	st.global.f32 	[%rd18+12], %f21;
	ld.global.f32 	%f22, [%rd16+16];
	st.global.f32 	[%rd18+16], %f22;
	ld.global.f32 	%f23, [%rd16+20];
	st.global.f32 	[%rd18+20], %f23;
	ld.global.f32 	%f24, [%rd16+24];
	st.global.f32 	[%rd18+24], %f24;
	ld.global.f32 	%f25, [%rd16+28];
	st.global.f32 	[%rd18+28], %f25;
	add.s32 	%r44, %r44, 8;
$L__BB0_8:
	setp.eq.s32 	%p9, %r16, 0;
	@%p9 bra 	$L__BB0_14;
	and.b32  	%r19, %r32, 3;
	setp.lt.u32 	%p10, %r16, 4;
	@%p10 bra 	$L__BB0_11;
	add.s32 	%r38, %r44, %r4;
	mul.wide.s32 	%rd19, %r38, 4;
	add.s64 	%rd20, %rd2, %rd19;
	ld.global.f32 	%f26, [%rd20];
	add.s32 	%r39, %r44, %r5;
	mul.wide.s32 	%rd21, %r39, 4;
	add.s64 	%rd22, %rd1, %rd21;
	st.global.f32 	[%rd22], %f26;
	ld.global.f32 	%f27, [%rd20+4];
	st.global.f32 	[%rd22+4], %f27;
	ld.global.f32 	%f28, [%rd20+8];
	st.global.f32 	[%rd22+8], %f28;
	ld.global.f32 	%f29, [%rd20+12];
	st.global.f32 	[%rd22+12], %f29;
	add.s32 	%r44, %r44, 4;
$L__BB0_11:
	setp.eq.s32 	%p11, %r19, 0;
	@%p11 bra 	$L__BB0_14;
	add.s32 	%r48, %r44, %r5;
	add.s32 	%r47, %r44, %r4;
	neg.s32 	%r46, %r19;
$L__BB0_13:
	.pragma "nounroll";
	mul.wide.s32 	%rd23, %r48, 4;
	add.s64 	%rd24, %rd1, %rd23;
	mul.wide.s32 	%rd25, %r47, 4;
	add.s64 	%rd26, %rd2, %rd25;
	ld.global.f32 	%f30, [%rd26];
	st.global.f32 	[%rd24], %f30;
	add.s32 	%r48, %r48, 1;
	add.s32 	%r47, %r47, 1;
	add.s32 	%r46, %r46, 1;
	setp.ne.s32 	%p12, %r46, 0;
	@%p12 bra 	$L__BB0_13;
$L__BB0_14:
	ret;

}
	// .globl	EmbeddingBackward
.visible .entry EmbeddingBackward(
	.param .u64 .ptr .align 1 EmbeddingBackward_param_0,
	.param .u64 .ptr .align 1 EmbeddingBackward_param_1,
	.param .u64 .ptr .align 1 EmbeddingBackward_param_2,
	.param .u32 EmbeddingBackward_param_3,
	.param .u32 EmbeddingBackward_param_4,
	.param .u32 EmbeddingBackward_param_5,
	.param .u32 EmbeddingBackward_param_6,
	.param .f32 EmbeddingBackward_param_7
)
{
	.reg .pred 	%p<13>;
	.reg .b32 	%r<50>;
	.reg .b32 	%f<90>;
	.reg .b64 	%rd<28>;

	ld.param.u64 	%rd6, [EmbeddingBackward_param_1];
	ld.param.u64 	%rd5, [EmbeddingBackward_param_2];
	ld.param.u32 	%r33, [EmbeddingBackward_param_3];
	ld.param.u32 	%r31, [EmbeddingBackward_param_4];
	ld.param.u32 	%r32, [EmbeddingBackward_param_6];
	ld.param.f32 	%f2, [EmbeddingBackward_param_7];
	cvta.to.global.u64 	%rd1, %rd6;
	mov.u32 	%r1, %ctaid.x;
	mov.u32 	%r2, %tid.x;
	setp.ge.s32 	%p1, %r1, %r33;
	setp.ge.s32 	%p2, %r2, %r31;
	or.pred  	%p3, %p1, %p2;
	@%p3 bra 	$L__BB1_14;
	cvta.to.global.u64 	%rd2, %rd5;
	mad.lo.s32 	%r3, %r31, %r1, %r2;
	setp.lt.s32 	%p4, %r32, 1;
	@%p4 bra 	$L__BB1_14;
	mul.wide.u32 	%rd7, %r3, 4;
	add.s64 	%rd8, %rd2, %rd7;
	ld.global.u32 	%r35, [%rd8];
	mul.lo.s32 	%r4, %r35, %r32;
	neg.f32 	%f1, %f2;
	mul.lo.s32 	%r5, %r3, %r32;
	setp.lt.u32 	%p5, %r32, 16;
	mov.b32 	%r45, 0;
	@%p5 bra 	$L__BB1_5;
	and.b32  	%r45, %r32, 2147483632;
	neg.s32 	%r43, %r45;
	mov.u32 	%r41, %r5;
	mov.u32 	%r42, %r4;
$L__BB1_4:
	.pragma "nounroll";
	ld.param.u64 	%rd26, [EmbeddingBackward_param_0];
	mul.wide.s32 	%rd9, %r42, 4;
	cvta.to.global.u64 	%rd10, %rd26;
	add.s64 	%rd11, %rd10, %rd9;
	mul.wide.s32 	%rd12, %r41, 4;
	add.s64 	%rd13, %rd1, %rd12;
	ld.global.f32 	%f3, [%rd13];
	mul.f32 	%f4, %f3, %f1;
	atom.global.add.f32 	%f5, [%rd11], %f4;
	ld.global.f32 	%f6, [%rd13+4];
	mul.f32 	%f7, %f6, %f1;
	atom.global.add.f32 	%f8, [%rd11+4], %f7;
	ld.global.f32 	%f9, [%rd13+8];
	mul.f32 	%f10, %f9, %f1;
	atom.global.add.f32 	%f11, [%rd11+8], %f10;
	ld.global.f32 	%f12, [%rd13+12];
	mul.f32 	%f13, %f12, %f1;
	atom.global.add.f32 	%f14, [%rd11+12], %f13;
	ld.global.f32 	%f15, [%rd13+16];
	mul.f32 	%f16, %f15, %f1;
	atom.global.add.f32 	%f17, [%rd11+16], %f16;
	ld.global.f32 	%f18, [%rd13+20];
	mul.f32 	%f19, %f18, %f1;
	atom.global.add.f32 	%f20, [%rd11+20], %f19;
	ld.global.f32 	%f21, [%rd13+24];
	mul.f32 	%f22, %f21, %f1;
	atom.global.add.f32 	%f23, [%rd11+24], %f22;
	ld.global.f32 	%f24, [%rd13+28];
	mul.f32 	%f25, %f24, %f1;
	atom.global.add.f32 	%f26, [%rd11+28], %f25;
	ld.global.f32 	%f27, [%rd13+32];
	mul.f32 	%f28, %f27, %f1;
	atom.global.add.f32 	%f29, [%rd11+32], %f28;
	ld.global.f32 	%f30, [%rd13+36];
	mul.f32 	%f31, %f30, %f1;
	atom.global.add.f32 	%f32, [%rd11+36], %f31;
	ld.global.f32 	%f33, [%rd13+40];
	mul.f32 	%f34, %f33, %f1;
	atom.global.add.f32 	%f35, [%rd11+40], %f34;
	ld.global.f32 	%f36, [%rd13+44];
	mul.f32 	%f37, %f36, %f1;
	atom.global.add.f32 	%f38, [%rd11+44], %f37;
	ld.global.f32 	%f39, [%rd13+48];
	mul.f32 	%f40, %f39, %f1;
	atom.global.add.f32 	%f41, [%rd11+48], %f40;
	ld.global.f32 	%f42, [%rd13+52];
	mul.f32 	%f43, %f42, %f1;
	atom.global.add.f32 	%f44, [%rd11+52], %f43;
	ld.global.f32 	%f45, [%rd13+56];
	mul.f32 	%f46, %f45, %f1;
	atom.global.add.f32 	%f47, [%rd11+56], %f46;
	ld.global.f32 	%f48, [%rd13+60];
	mul.f32 	%f49, %f48, %f1;
	atom.global.add.f32 	%f50, [%rd11+60], %f49;
	add.s32 	%r43, %r43, 16;
	add.s32 	%r42, %r42, 16;
	add.s32 	%r41, %r41, 16;
	setp.ne.s32 	%p6, %r43, 0;
	@%p6 bra 	$L__BB1_4;
$L__BB1_5:
	and.b32  	%r15, %r32, 15;
	setp.eq.s32 	%p7, %r15, 0;
	@%p7 bra 	$L__BB1_14;
	ld.param.u64 	%rd27, [EmbeddingBackward_param_0];
	cvta.to.global.u64 	%rd3, %rd27;
	and.b32  	%r16, %r32, 7;
	setp.lt.u32 	%p8, %r15, 8;
	@%p8 bra 	$L__BB1_8;
	add.s32 	%r37, %r45, %r4;
	mul.wide.s32 	%rd14, %r37, 4;
	add.s64 	%rd15, %rd3, %rd14;
	add.s32 	%r38, %r45, %r5;
	mul.wide.s32 	%rd16, %r38, 4;
	add.s64 	%rd17, %rd1, %rd16;
	ld.global.f32 	%f51, [%rd17];
	mul.f32 	%f52, %f51, %f1;
	atom.global.add.f32 	%f53, [%rd15], %f52;
	ld.global.f32 	%f54, [%rd17+4];
	mul.f32 	%f55, %f54, %f1;
	atom.global.add.f32 	%f56, [%rd15+4], %f55;
	ld.global.f32 	%f57, [%rd17+8];
	mul.f32 	%f58, %f57, %f1;
	atom.global.add.f32 	%f59, [%rd15+8], %f58;
	ld.global.f32 	%f60, [%rd17+12];
	mul.f32 	%f61, %f60, %f1;
	atom.global.add.f32 	%f62, [%rd15+12], %f61;
	ld.global.f32 	%f63, [%rd17+16];
	mul.f32 	%f64, %f63, %f1;
	atom.global.add.f32 	%f65, [%rd15+16], %f64;
	ld.global.f32 	%f66, [%rd17+20];
	mul.f32 	%f67, %f66, %f1;
	atom.global.add.f32 	%f68, [%rd15+20], %f67;
	ld.global.f32 	%f69, [%rd17+24];
	mul.f32 	%f70, %f69, %f1;
	atom.global.add.f32 	%f71, [%rd15+24], %f70;
	ld.global.f32 	%f72, [%rd17+28];
	mul.f32 	%f73, %f72, %f1;
	atom.global.add.f32 	%f74, [%rd15+28], %f73;
	add.s32 	%r45, %r45, 8;
$L__BB1_8:
	setp.eq.s32 	%p9, %r16, 0;
	@%p9 bra 	$L__BB1_14;
	and.b32  	%r19, %r32, 3;
	setp.lt.u32 	%p10, %r16, 4;
	@%p10 bra 	$L__BB1_11;
	add.s32 	%r39, %r45, %r4;
	mul.wide.s32 	%rd18, %r39, 4;
	add.s64 	%rd19, %rd3, %rd18;
	add.s32 	%r40, %r45, %r5;
	mul.wide.s32 	%rd20, %r40, 4;
	add.s64 	%rd21, %rd1, %rd20;
	ld.global.f32 	%f75, [%rd21];
	mul.f32 	%f76, %f75, %f1;
	atom.global.add.f32 	%f77, [%rd19], %f76;
	ld.global.f32 	%f78, [%rd21+4];
	mul.f32 	%f79, %f78, %f1;
	atom.global.add.f32 	%f80, [%rd19+4], %f79;
	ld.global.f32 	%f81, [%rd21+8];
	mul.f32 	%f82, %f81, %f1;
	atom.global.add.f32 	%f83, [%rd19+8], %f82;
	ld.global.f32 	%f84, [%rd21+12];
	mul.f32 	%f85, %f84, %f1;
	atom.global.add.f32 	%f86, [%rd19+12], %f85;
	add.s32 	%r45, %r45, 4;
$L__BB1_11:
	setp.eq.s32 	%p11, %r19, 0;
	@%p11 bra 	$L__BB1_14;
	add.s32 	%r49, %r45, %r5;
	add.s32 	%r48, %r45, %r4;
	neg.s32 	%r47, %r19;
$L__BB1_13:
	.pragma "nounroll";
	mul.wide.s32 	%rd22, %r49, 4;
	add.s64 	%rd23, %rd1, %rd22;
	mul.wide.s32 	%rd24, %r48, 4;
	add.s64 	%rd25, %rd3, %rd24;
	ld.global.f32 	%f87, [%rd23];
	mul.f32 	%f88, %f87, %f1;
	atom.global.add.f32 	%f89, [%rd25], %f88;
	add.s32 	%r49, %r49, 1;
	add.s32 	%r48, %r48, 1;
	add.s32 	%r47, %r47, 1;
	setp.ne.s32 	%p12, %r47, 0;
	@%p12 bra 	$L__BB1_13;
$L__BB1_14:
	ret;

}


// ===== COMPILED SASS (sm_100) =====

	.target	sm_100

	.elftype	@"ET_EXEC"


//--------------------- .note.nv.tkinfo           --------------------------
	.section	.note.nv.tkinfo,"",@"SHT_NOTE"
	.sectionflags	@"SHF_NOTE_NV_TKINFO"
	.tkinfo
        /*0018*/ 	.word	0x00000002
        /*0030*/ 	.string	""
        /*0030*/ 	.string	"ptxas"
        /*0030*/ 	.string	"Cuda compilation tools, release 13.0, V13.0.88"
        /*0030*/ 	.string	"Build cuda_13.0.r13.0/compiler.36424714_0"
        /*0030*/ 	.string	"-arch sm_100 -m 64 "



//--------------------- .note.nv.cuinfo           --------------------------
	.section	.note.nv.cuinfo,"",@"SHT_NOTE"
	.sectionflags	@"SHF_NOTE_NV_CUINFO"
        /*0018*/ 	.short	0x0002
        /*001a*/ 	.short	0x0064
        /*001c*/ 	.short	0x0082
	.zero		2


//--------------------- .nv.info                  --------------------------
	.section	.nv.info,"",@"SHT_CUDA_INFO"
	.align	4


	//----- nvinfo : EIATTR_REGCOUNT
	.align		4
        /*0000*/ 	.byte	0x04, 0x2f
        /*0002*/ 	.short	(.L_1 - .L_0)
	.align		4
.L_0:
        /*0004*/ 	.word	index@(EmbeddingLookup)
        /*0008*/ 	.word	0x0000001a


	//----- nvinfo : EIATTR_FRAME_SIZE
	.align		4
.L_1:
        /*000c*/ 	.byte	0x04, 0x11
        /*000e*/ 	.short	(.L_3 - .L_2)
	.align		4
.L_2:
        /*0010*/ 	.word	index@(EmbeddingLookup)
        /*0014*/ 	.word	0x00000000


	//----- nvinfo : EIATTR_REGCOUNT
	.align		4
.L_3:
        /*0018*/ 	.byte	0x04, 0x2f
        /*001a*/ 	.short	(.L_5 - .L_4)
	.align		4
.L_4:
        /*001c*/ 	.word	index@(EmbeddingBackward)
        /*0020*/ 	.word	0x00000016


	//----- nvinfo : EIATTR_FRAME_SIZE
	.align		4
.L_5:
        /*0024*/ 	.byte	0x04, 0x11
        /*0026*/ 	.short	(.L_7 - .L_6)
	.align		4
.L_6:
        /*0028*/ 	.word	index@(EmbeddingBackward)
        /*002c*/ 	.word	0x00000000


	//----- nvinfo : EIATTR_MIN_STACK_SIZE
	.align		4
.L_7:
        /*0030*/ 	.byte	0x04, 0x12
        /*0032*/ 	.short	(.L_9 - .L_8)
	.align		4
.L_8:
        /*0034*/ 	.word	index@(EmbeddingBackward)
        /*0038*/ 	.word	0x00000000


	//----- nvinfo : EIATTR_MIN_STACK_SIZE
	.align		4
.L_9:
        /*003c*/ 	.byte	0x04, 0x12
        /*003e*/ 	.short	(.L_11 - .L_10)
	.align		4
.L_10:
        /*0040*/ 	.word	index@(EmbeddingLookup)
        /*0044*/ 	.word	0x00000000
.L_11:


//--------------------- .nv.compat                --------------------------
	.section	.nv.compat,"",@"SHT_CUDA_COMPAT_INFO"
	.align	4
        /*0000*/ 	.byte	0x02, 0x09, 0x00, 0x00, 0x02, 0x02, 0x01, 0x00, 0x02, 0x05, 0x05, 0x00, 0x03, 0x07, 0x01, 0x01
        /*0010*/ 	.byte	0x02, 0x03, 0x00, 0x00, 0x02, 0x06, 0x01, 0x00, 0x04, 0x0b, 0x08, 0x00, 0x09, 0x00, 0x00, 0x00
        /*0020*/ 	.byte	0x00, 0x00, 0x00, 0x00


//--------------------- .nv.info.EmbeddingBackward --------------------------
	.section	.nv.info.EmbeddingBackward,"",@"SHT_CUDA_INFO"
	.sectionflags	@""
	.align	4


	//----- nvinfo : EIATTR_CUDA_API_VERSION
	.align		4
        /*0000*/ 	.byte	0x04, 0x37
        /*0002*/ 	.short	(.L_13 - .L_12)
.L_12:
        /*0004*/ 	.word	0x00000082


	//----- nvinfo : EIATTR_KPARAM_INFO
	.align		4
.L_13:
        /*0008*/ 	.byte	0x04, 0x17
        /*000a*/ 	.short	(.L_15 - .L_14)
.L_14:
        /*000c*/ 	.word	0x00000000
        /*0010*/ 	.short	0x0007
        /*0012*/ 	.short	0x0028
        /*0014*/ 	.byte	0x00, 0xf0, 0x11, 0x00


	//----- nvinfo : EIATTR_KPARAM_INFO
	.align		4
.L_15:
        /*0018*/ 	.byte	0x04, 0x17
        /*001a*/ 	.short	(.L_17 - .L_16)
.L_16:
        /*001c*/ 	.word	0x00000000
        /*0020*/ 	.short	0x0006
        /*0022*/ 	.short	0x0024
        /*0024*/ 	.byte	0x00, 0xf0, 0x11, 0x00


	//----- nvinfo : EIATTR_KPARAM_INFO
	.align		4
.L_17:
        /*0028*/ 	.byte	0x04, 0x17
        /*002a*/ 	.short	(.L_19 - .L_18)
.L_18:
        /*002c*/ 	.word	0x00000000
        /*0030*/ 	.short	0x0005
        /*0032*/ 	.short	0x0020
        /*0034*/ 	.byte	0x00, 0xf0, 0x11, 0x00


	//----- nvinfo : EIATTR_KPARAM_INFO
	.align		4
.L_19:
        /*0038*/ 	.byte	0x04, 0x17
        /*003a*/ 	.short	(.L_21 - .L_20)
.L_20:
        /*003c*/ 	.word	0x00000000
        /*0040*/ 	.short	0x0004
        /*0042*/ 	.short	0x001c
        /*0044*/ 	.byte	0x00, 0xf0, 0x11, 0x00


	//----- nvinfo : EIATTR_KPARAM_INFO
	.align		4
.L_21:
        /*0048*/ 	.byte	0x04, 0x17
        /*004a*/ 	.short	(.L_23 - .L_22)
.L_22:
        /*004c*/ 	.word	0x00000000
        /*0050*/ 	.short	0x0003
        /*0052*/ 	.short	0x0018
        /*0054*/ 	.byte	0x00, 0xf0, 0x11, 0x00


	//----- nvinfo : EIATTR_KPARAM_INFO
	.align		4
.L_23:
        /*0058*/ 	.byte	0x04, 0x17
        /*005a*/ 	.short	(.L_25 - .L_24)
.L_24:
        /*005c*/ 	.word	0x00000000
        /*0060*/ 	.short	0x0002
        /*0062*/ 	.short	0x0010
        /*0064*/ 	.byte	0x00, 0xf5, 0x21, 0x00


	//----- nvinfo : EIATTR_KPARAM_INFO
	.align		4
.L_25:
        /*0068*/ 	.byte	0x04, 0x17
        /*006a*/ 	.short	(.L_27 - .L_26)
.L_26:
        /*006c*/ 	.word	0x00000000
        /*0070*/ 	.short	0x0001
        /*0072*/ 	.short	0x0008
        /*0074*/ 	.byte	0x00, 0xf5, 0x21, 0x00


	//----- nvinfo : EIATTR_KPARAM_INFO
	.align		4
.L_27:
        /*0078*/ 	.byte	0x04, 0x17
        /*007a*/ 	.short	(.L_29 - .L_28)
.L_28:
        /*007c*/ 	.word	0x00000000
        /*0080*/ 	.short	0x0000
        /*0082*/ 	.short	0x0000
        /*0084*/ 	.byte	0x00, 0xf5, 0x21, 0x00


	//----- nvinfo : EIATTR_SPARSE_MMA_MASK
	.align		4
.L_29:
        /*0088*/ 	.byte	0x03, 0x50
        /*008a*/ 	.short	0x0000


	//----- nvinfo : EIATTR_MAXREG_COUNT
	.align		4
        /*008c*/ 	.byte	0x03, 0x1b
        /*008e*/ 	.short	0x00ff


	//----- nvinfo : EIATTR_MERCURY_ISA_VERSION
	.align		4
        /*0090*/ 	.byte	0x03, 0x5f
        /*0092*/ 	.short	0x0101


	//----- nvinfo : EIATTR_VRC_CTA_INIT_COUNT
	.align		4
        /*0094*/ 	.byte	0x02, 0x4a
	.zero		1
	.zero		1


	//----- nvinfo : EIATTR_EXIT_INSTR_OFFSETS
	.align		4
        /*0098*/ 	.byte	0x04, 0x1c
        /*009a*/ 	.short	(.L_31 - .L_30)


	//   ....[0]....
.L_30:
        /*009c*/ 	.word	0x00000060


	//   ....[1]....
        /*00a0*/ 	.word	0x000000a0


	//   ....[2]....
        /*00a4*/ 	.word	0x00000530


	//   ....[3]....
        /*00a8*/ 	.word	0x00000780


	//   ....[4]....
        /*00ac*/ 	.word	0x00000910


	//   ....[5]....
        /*00b0*/ 	.word	0x00000a20


	//----- nvinfo : EIATTR_CBANK_PARAM_SIZE
	.align		4
.L_31:
        /*00b4*/ 	.byte	0x03, 0x19
        /*00b6*/ 	.short	0x002c


	//----- nvinfo : EIATTR_PARAM_CBANK
	.align		4
        /*00b8*/ 	.byte	0x04, 0x0a
        /*00ba*/ 	.short	(.L_33 - .L_32)
	.align		4
.L_32:
        /*00bc*/ 	.word	index@(.nv.constant0.EmbeddingBackward)
        /*00c0*/ 	.short	0x0380
        /*00c2*/ 	.short	0x002c


	//----- nvinfo : EIATTR_SW_WAR
	.align		4
.L_33:
        /*00c4*/ 	.byte	0x04, 0x36
        /*00c6*/ 	.short	(.L_35 - .L_34)
.L_34:
        /*00c8*/ 	.word	0x00000008
.L_35:


//--------------------- .nv.info.EmbeddingLookup  --------------------------
	.section	.nv.info.EmbeddingLookup,"",@"SHT_CUDA_INFO"
	.sectionflags	@""
	.align	4


	//----- nvinfo : EIATTR_CUDA_API_VERSION
	.align		4
        /*0000*/ 	.byte	0x04, 0x37
        /*0002*/ 	.short	(.L_37 - .L_36)
.L_36:
        /*0004*/ 	.word	0x00000082


	//----- nvinfo : EIATTR_KPARAM_INFO
	.align		4
.L_37:
        /*0008*/ 	.byte	0x04, 0x17
        /*000a*/ 	.short	(.L_39 - .L_38)
.L_38:
        /*000c*/ 	.word	0x00000000
        /*0010*/ 	.short	0x0005
        /*0012*/ 	.short	0x0020
        /*0014*/ 	.byte	0x00, 0xf0, 0x11, 0x00


	//----- nvinfo : EIATTR_KPARAM_INFO
	.align		4
.L_39:
        /*0018*/ 	.byte	0x04, 0x17
        /*001a*/ 	.short	(.L_41 - .L_40)
.L_40:
        /*001c*/ 	.word	0x00000000
        /*0020*/ 	.short	0x0004
        /*0022*/ 	.short	0x001c
        /*0024*/ 	.byte	0x00, 0xf0, 0x11, 0x00


	//----- nvinfo : EIATTR_KPARAM_INFO
	.align		4
.L_41:
        /*0028*/ 	.byte	0x04, 0x17
        /*002a*/ 	.short	(.L_43 - .L_42)
.L_42:
        /*002c*/ 	.word	0x00000000
        /*0030*/ 	.short	0x0003
        /*0032*/ 	.short	0x0018
        /*0034*/ 	.byte	0x00, 0xf0, 0x11, 0x00


	//----- nvinfo : EIATTR_KPARAM_INFO
	.align		4
.L_43:
        /*0038*/ 	.byte	0x04, 0x17
        /*003a*/ 	.short	(.L_45 - .L_44)
.L_44:
        /*003c*/ 	.word	0x00000000
        /*0040*/ 	.short	0x0002
        /*0042*/ 	.short	0x0010
        /*0044*/ 	.byte	0x00, 0xf5, 0x21, 0x00


	//----- nvinfo : EIATTR_KPARAM_INFO
	.align		4
.L_45:
        /*0048*/ 	.byte	0x04, 0x17
        /*004a*/ 	.short	(.L_47 - .L_46)
.L_46:
        /*004c*/ 	.word	0x00000000
        /*0050*/ 	.short	0x0001
        /*0052*/ 	.short	0x0008
        /*0054*/ 	.byte	0x00, 0xf5, 0x21, 0x00


	//----- nvinfo : EIATTR_KPARAM_INFO
	.align		4
.L_47:
        /*0058*/ 	.byte	0x04, 0x17
        /*005a*/ 	.short	(.L_49 - .L_48)
.L_48:
        /*005c*/ 	.word	0x00000000
        /*0060*/ 	.short	0x0000
        /*0062*/ 	.short	0x0000
        /*0064*/ 	.byte	0x00, 0xf5, 0x21, 0x00


	//----- nvinfo : EIATTR_SPARSE_MMA_MASK
	.align		4
.L_49:
        /*0068*/ 	.byte	0x03, 0x50
        /*006a*/ 	.short	0x0000


	//----- nvinfo : EIATTR_MAXREG_COUNT
	.align		4
        /*006c*/ 	.byte	0x03, 0x1b
        /*006e*/ 	.short	0x00ff


	//----- nvinfo : EIATTR_MERCURY_ISA_VERSION
	.align		4
        /*0070*/ 	.byte	0x03, 0x5f
        /*0072*/ 	.short	0x0101


	//----- nvinfo : EIATTR_VRC_CTA_INIT_COUNT
	.align		4
        /*0074*/ 	.byte	0x02, 0x4a
	.zero		1
	.zero		1


	//----- nvinfo : EIATTR_EXIT_INSTR_OFFSETS
	.align		4
        /*0078*/ 	.byte	0x04, 0x1c
        /*007a*/ 	.short	(.L_51 - .L_50)


	//   ....[0]....
.L_50:
        /*007c*/ 	.word	0x00000060


	//   ....[1]....
        /*0080*/ 	.word	0x000000a0


	//   ....[2]....
        /*0084*/ 	.word	0x000004c0


	//   ....[3]....
        /*0088*/ 	.word	0x00000680


	//   ....[4]....
        /*008c*/ 	.word	0x000007c0


	//   ....[5]....
        /*0090*/ 	.word	0x000008b0


	//----- nvinfo : EIATTR_CBANK_PARAM_SIZE
	.align		4
.L_51:
        /*0094*/ 	.byte	0x03, 0x19
        /*0096*/ 	.short	0x0024


	//----- nvinfo : EIATTR_PARAM_CBANK
	.align		4
        /*0098*/ 	.byte	0x04, 0x0a
        /*009a*/ 	.short	(.L_53 - .L_52)
	.align		4
.L_52:
        /*009c*/ 	.word	index@(.nv.constant0.EmbeddingLookup)
        /*00a0*/ 	.short	0x0380
        /*00a2*/ 	.short	0x0024


	//----- nvinfo : EIATTR_SW_WAR
	.align		4
.L_53:
        /*00a4*/ 	.byte	0x04, 0x36
        /*00a6*/ 	.short	(.L_55 - .L_54)
.L_54:
        /*00a8*/ 	.word	0x00000008
.L_55:


//--------------------- .nv.callgraph             --------------------------
	.section	.nv.callgraph,"",@"SHT_CUDA_CALLGRAPH"
	.align	4
	.sectionentsize	8
	.align		4
        /*0000*/ 	.word	0x00000000
	.align		4
        /*0004*/ 	.word	0xffffffff
	.align		4
        /*0008*/ 	.word	0x00000000
	.align		4
        /*000c*/ 	.word	0xfffffffe
	.align		4
        /*0010*/ 	.word	0x00000000
	.align		4
        /*0014*/ 	.word	0xfffffffd
	.align		4
        /*0018*/ 	.word	0x00000000
	.align		4
        /*001c*/ 	.word	0xfffffffc


//--------------------- .text.EmbeddingBackward   --------------------------
	.section	.text.EmbeddingBackward,"ax",@progbits
	.align	128
        .global         EmbeddingBackward
        .type           EmbeddingBackward,@function
        .size           EmbeddingBackward,(.L_x_12 - EmbeddingBackward)
        .other          EmbeddingBackward,@"STO_CUDA_ENTRY STV_DEFAULT"
EmbeddingBackward:
.text.EmbeddingBackward:
[----:B------:R-:W-:Y:S01]  /*0000*/  LDC R1, c[0x0][0x37c] ;  /* 0x0000df00ff017b82 */ /* 0x000fe20000000800 */
[----:B------:R-:W0:Y:S07]  /*0010*/  S2R R0, SR_TID.X ;  /* 0x0000000000007919 */ /* 0x000e2e0000002100 */
[----:B------:R-:W0:Y:S08]  /*0020*/  LDC.64 R2, c[0x0][0x398] ;  /* 0x0000e600ff027b82 */ /* 0x000e300000000a00 */
[----:B------:R-:W1:Y:S01]  /*0030*/  S2UR UR4, SR_CTAID.X ;  /* 0x00000000000479c3 */ /* 0x000e620000002500 */
[----:B0-----:R-:W-:-:S04]  /*0040*/  ISETP.GE.AND P0, PT, R0, R3, PT ;  /* 0x000000030000720c */ /* 0x001fc80003f06270 */
[----:B-1----:R-:W-:-:S13]  /*0050*/  ISETP.LE.OR P0, PT, R2, UR4, P0 ;  /* 0x0000000402007c0c */ /* 0x002fda0008703670 */
[----:B------:R-:W-:Y:S05]  /*0060*/  @P0 EXIT ;  /* 0x000000000000094d */ /* 0x000fea0003800000 */
[----:B------:R-:W0:Y:S01]  /*0070*/  LDC R4, c[0x0][0x3a4] ;  /* 0x0000e900ff047b82 */ /* 0x000e220000000800 */
[----:B------:R-:W-:Y:S01]  /*0080*/  IMAD R3, R3, UR4, R0 ;  /* 0x0000000403037c24 */ /* 0x000fe2000f8e0200 */
[----:B0-----:R-:W-:-:S13]  /*0090*/  ISETP.GE.AND P0, PT, R4, 0x1, PT ;  /* 0x000000010400780c */ /* 0x001fda0003f06270 */
[----:B------:R-:W-:Y:S05]  /*00a0*/  @!P0 EXIT ;  /* 0x000000000000894d */ /* 0x000fea0003800000 */
[----:B------:R-:W0:Y:S01]  /*00b0*/  LDC.64 R6, c[0x0][0x390] ;  /* 0x0000e400ff067b82 */ /* 0x000e220000000a00 */
[----:B------:R-:W1:Y:S01]  /*00c0*/  LDCU.64 UR4, c[0x0][0x358] ;  /* 0x00006b00ff0477ac */ /* 0x000e620008000a00 */
[----:B0-----:R-:W-:-:S06]  /*00d0*/  IMAD.WIDE.U32 R6, R3, 0x4, R6 ;  /* 0x0000000403067825 */ /* 0x001fcc00078e0006 */
[----:B-1----:R-:W2:Y:S01]  /*00e0*/  LDG.E R7, desc[UR4][R6.64] ;  /* 0x0000000406077981 */ /* 0x002ea2000c1e1900 */
[C---:B------:R-:W-:Y:S01]  /*00f0*/  ISETP.GE.U32.AND P1, PT, R4.reuse, 0x10, PT ;  /* 0x000000100400780c */ /* 0x040fe20003f26070 */
[-C--:B------:R-:W-:Y:S02]  /*0100*/  IMAD R0, R3, R4.reuse, RZ ;  /* 0x0000000403007224 */ /* 0x080fe400078e02ff */
[----:B------:R-:W-:Y:S01]  /*0110*/  HFMA2 R3, -RZ, RZ, 0, 0 ;  /* 0x00000000ff037431 */ /* 0x000fe200000001ff */
[----:B------:R-:W-:Y:S01]  /*0120*/  LOP3.LUT P0, R5, R4, 0xf, RZ, 0xc0, !PT ;  /* 0x0000000f04057812 */ /* 0x000fe2000780c0ff */
[----:B--2---:R-:W-:-:S08]  /*0130*/  IMAD R2, R7, R4, RZ ;  /* 0x0000000407027224 */ /* 0x004fd000078e02ff */
[----:B------:R-:W-:Y:S05]  /*0140*/  @!P1 BRA `(.L_x_0) ;  /* 0x0000000000f89947 */ /* 0x000fea0003800000 */
[----:B------:R-:W-:Y:S01]  /*0150*/  LOP3.LUT R3, R4, 0x7ffffff0, RZ, 0xc0, !PT ;  /* 0x7ffffff004037812 */ /* 0x000fe200078ec0ff */
[----:B------:R-:W0:Y:S01]  /*0160*/  LDCU UR6, c[0x0][0x3a8] ;  /* 0x00007500ff0677ac */ /* 0x000e220008000800 */
[----:B------:R-:W-:Y:S02]  /*0170*/  MOV R11, R0 ;  /* 0x00000000000b7202 */ /* 0x000fe40000000f00 */
[----:B------:R-:W-:Y:S02]  /*0180*/  MOV R10, R2 ;  /* 0x00000002000a7202 */ /* 0x000fe40000000f00 */
[----:B------:R-:W-:-:S07]  /*0190*/  IADD3 R12, PT, PT, -R3, RZ, RZ ;  /* 0x000000ff030c7210 */ /* 0x000fce0007ffe1ff */
.L_x_1:
[----:B------:R-:W1:Y:S08]  /*01a0*/  LDC.64 R6, c[0x0][0x388] ;  /* 0x0000e200ff067b82 */ /* 0x000e700000000a00 */
[----:B----4-:R-:W2:Y:S01]  /*01b0*/  LDC.64 R8, c[0x0][0x380] ;  /* 0x0000e000ff087b82 */ /* 0x010ea20000000a00 */
[----:B-1----:R-:W-:-:S05]  /*01c0*/  IMAD.WIDE R6, R11, 0x4, R6 ;  /* 0x000000040b067825 */ /* 0x002fca00078e0206 */
[----:B------:R-:W0:Y:S01]  /*01d0*/  LDG.E R13, desc[UR4][R6.64] ;  /* 0x00000004060d7981 */ /* 0x000e22000c1e1900 */
[----:B--2---:R-:W-:-:S04]  /*01e0*/  IMAD.WIDE R8, R10, 0x4, R8 ;  /* 0x000000040a087825 */ /* 0x004fc800078e0208 */
[----:B0-----:R-:W-:-:S05]  /*01f0*/  FMUL R13, R13, -UR6 ;  /* 0x800000060d0d7c20 */ /* 0x001fca0008400000 */
[----:B------:R0:W-:Y:S04]  /*0200*/  REDG.E.ADD.F32.FTZ.RN.STRONG.GPU desc[UR4][R8.64], R13 ;  /* 0x0000000d080079a6 */ /* 0x0001e8000c12f304 */
[----:B------:R-:W2:Y:S02]  /*0210*/  LDG.E R14, desc[UR4][R6.64+0x4] ;  /* 0x00000404060e7981 */ /* 0x000ea4000c1e1900 */
[----:B--2---:R-:W-:-:S05]  /*0220*/  FMUL R15, R14, -UR6 ;  /* 0x800000060e0f7c20 */ /* 0x004fca0008400000 */
[----:B------:R1:W-:Y:S04]  /*0230*/  REDG.E.ADD.F32.FTZ.RN.STRONG.GPU desc[UR4][R8.64+0x4], R15 ;  /* 0x0000040f080079a6 */ /* 0x0003e8000c12f304 */
[----:B------:R-:W2:Y:S02]  /*0240*/  LDG.E R14, desc[UR4][R6.64+0x8] ;  /* 0x00000804060e7981 */ /* 0x000ea4000c1e1900 */
[----:B--2---:R-:W-:-:S05]  /*0250*/  FMUL R17, R14, -UR6 ;  /* 0x800000060e117c20 */ /* 0x004fca0008400000 */
[----:B------:R2:W-:Y:S04]  /*0260*/  REDG.E.ADD.F32.FTZ.RN.STRONG.GPU desc[UR4][R8.64+0x8], R17 ;  /* 0x00000811080079a6 */ /* 0x0005e8000c12f304 */
[----:B------:R-:W3:Y:S02]  /*0270*/  LDG.E R14, desc[UR4][R6.64+0xc] ;  /* 0x00000c04060e7981 */ /* 0x000ee4000c1e1900 */
[----:B---3--:R-:W-:-:S05]  /*0280*/  FMUL R19, R14, -UR6 ;  /* 0x800000060e137c20 */ /* 0x008fca0008400000 */
[----:B------:R3:W-:Y:S04]  /*0290*/  REDG.E.ADD.F32.FTZ.RN.STRONG.GPU desc[UR4][R8.64+0xc], R19 ;  /* 0x00000c13080079a6 */ /* 0x0007e8000c12f304 */
[----:B------:R-:W0:Y:S02]  /*02a0*/  LDG.E R14, desc[UR4][R6.64+0x10] ;  /* 0x00001004060e7981 */ /* 0x000e24000c1e1900 */
[----:B0-----:R-:W-:-:S05]  /*02b0*/  FMUL R13, R14, -UR6 ;  /* 0x800000060e0d7c20 */ /* 0x001fca0008400000 */
[----:B------:R0:W-:Y:S04]  /*02c0*/  REDG.E.ADD.F32.FTZ.RN.STRONG.GPU desc[UR4][R8.64+0x10], R13 ;  /* 0x0000100d080079a6 */ /* 0x0001e8000c12f304 */
[----:B------:R-:W1:Y:S02]  /*02d0*/  LDG.E R14, desc[UR4][R6.64+0x14] ;  /* 0x00001404060e7981 */ /* 0x000e64000c1e1900 */
[----:B-1----:R-:W-:-:S05]  /*02e0*/  FMUL R15, R14, -UR6 ;  /* 0x800000060e0f7c20 */ /* 0x002fca0008400000 */
        /* <DEDUP_REMOVED lines=25> */
[----:B------:R-:W2:Y:S01]  /*0480*/  LDG.E R14, desc[UR4][R6.64+0x38] ;  /* 0x00003804060e7981 */ /* 0x000ea2000c1e1900 */
[----:B------:R-:W-:Y:S01]  /*0490*/  IADD3 R12, PT, PT, R12, 0x10, RZ ;  /* 0x000000100c0c7810 */ /* 0x000fe20007ffe0ff */
[----:B--2---:R-:W-:-:S05]  /*04a0*/  FMUL R17, R14, -UR6 ;  /* 0x800000060e117c20 */ /* 0x004fca0008400000 */
[----:B------:R4:W-:Y:S04]  /*04b0*/  REDG.E.ADD.F32.FTZ.RN.STRONG.GPU desc[UR4][R8.64+0x38], R17 ;  /* 0x00003811080079a6 */ /* 0x0009e8000c12f304 */
[----:B------:R-:W3:Y:S01]  /*04c0*/  LDG.E R14, desc[UR4][R6.64+0x3c] ;  /* 0x00003c04060e7981 */ /* 0x000ee2000c1e1900 */
[----:B------:R-:W-:Y:S02]  /*04d0*/  ISETP.NE.AND P1, PT, R12, RZ, PT ;  /* 0x000000ff0c00720c */ /* 0x000fe40003f25270 */
[----:B------:R-:W-:Y:S02]  /*04e0*/  IADD3 R10, PT, PT, R10, 0x10, RZ ;  /* 0x000000100a0a7810 */ /* 0x000fe40007ffe0ff */
[----:B------:R-:W-:Y:S01]  /*04f0*/  IADD3 R11, PT, PT, R11, 0x10, RZ ;  /* 0x000000100b0b7810 */ /* 0x000fe20007ffe0ff */
[----:B---3--:R-:W-:-:S05]  /*0500*/  FMUL R19, R14, -UR6 ;  /* 0x800000060e137c20 */ /* 0x008fca0008400000 */
[----:B------:R4:W-:Y:S03]  /*0510*/  REDG.E.ADD.F32.FTZ.RN.STRONG.GPU desc[UR4][R8.64+0x3c], R19 ;  /* 0x00003c13080079a6 */ /* 0x0009e6000c12f304 */
[----:B------:R-:W-:Y:S05]  /*0520*/  @P1 BRA `(.L_x_1) ;  /* 0xfffffffc001c1947 */ /* 0x000fea000383ffff */
.L_x_0:
[----:B------:R-:W-:Y:S05]  /*0530*/  @!P0 EXIT ;  /* 0x000000000000894d */ /* 0x000fea0003800000 */
[----:B------:R-:W-:Y:S02]  /*0540*/  ISETP.GE.U32.AND P0, PT, R5, 0x8, PT ;  /* 0x000000080500780c */ /* 0x000fe40003f06070 */
[----:B------:R-:W-:-:S04]  /*0550*/  LOP3.LUT R12, R4, 0x7, RZ, 0xc0, !PT ;  /* 0x00000007040c7812 */ /* 0x000fc800078ec0ff */
[----:B------:R-:W-:-:S07]  /*0560*/  ISETP.NE.AND P1, PT, R12, RZ, PT ;  /* 0x000000ff0c00720c */ /* 0x000fce0003f25270 */
[----:B------:R-:W-:Y:S06]  /*0570*/  @!P0 BRA `(.L_x_2) ;  /* 0x0000000000808947 */ /* 0x000fec0003800000 */
[----:B------:R-:W0:Y:S01]  /*0580*/  LDC.64 R6, c[0x0][0x388] ;  /* 0x0000e200ff067b82 */ /* 0x000e220000000a00 */
[----:B------:R-:W-:Y:S01]  /*0590*/  IADD3 R5, PT, PT, R0, R3, RZ ;  /* 0x0000000300057210 */ /* 0x000fe20007ffe0ff */
[----:B------:R-:W1:Y:S06]  /*05a0*/  LDCU UR6, c[0x0][0x3a8] ;  /* 0x00007500ff0677ac */ /* 0x000e6c0008000800 */
[----:B----4-:R-:W2:Y:S01]  /*05b0*/  LDC.64 R8, c[0x0][0x380] ;  /* 0x0000e000ff087b82 */ /* 0x010ea20000000a00 */
[----:B0-----:R-:W-:-:S05]  /*05c0*/  IMAD.WIDE R6, R5, 0x4, R6 ;  /* 0x0000000405067825 */ /* 0x001fca00078e0206 */
[----:B------:R-:W1:Y:S01]  /*05d0*/  LDG.E R10, desc[UR4][R6.64] ;  /* 0x00000004060a7981 */ /* 0x000e62000c1e1900 */
[----:B------:R-:W-:-:S05]  /*05e0*/  IADD3 R5, PT, PT, R2, R3, RZ ;  /* 0x0000000302057210 */ /* 0x000fca0007ffe0ff */
[----:B--2---:R-:W-:-:S04]  /*05f0*/  IMAD.WIDE R8, R5, 0x4, R8 ;  /* 0x0000000405087825 */ /* 0x004fc800078e0208 */
[----:B-1----:R-:W-:-:S05]  /*0600*/  FMUL R5, R10, -UR6 ;  /* 0x800000060a057c20 */ /* 0x002fca0008400000 */
        /* <DEDUP_REMOVED lines=21> */
[----:B------:R0:W-:Y:S01]  /*0760*/  REDG.E.ADD.F32.FTZ.RN.STRONG.GPU desc[UR4][R8.64+0x1c], R15 ;  /* 0x00001c0f080079a6 */ /* 0x0001e2000c12f304 */
[----:B------:R-:W-:-:S07]  /*0770*/  IADD3 R3, PT, PT, R3, 0x8, RZ ;  /* 0x0000000803037810 */ /* 0x000fce0007ffe0ff */
.L_x_2:
[----:B------:R-:W-:Y:S05]  /*0780*/  @!P1 EXIT ;  /* 0x000000000000994d */ /* 0x000fea0003800000 */
[----:B------:R-:W-:Y:S02]  /*0790*/  ISETP.GE.U32.AND P0, PT, R12, 0x4, PT ;  /* 0x000000040c00780c */ /* 0x000fe40003f06070 */
[----:B------:R-:W-:-:S04]  /*07a0*/  LOP3.LUT R10, R4, 0x3, RZ, 0xc0, !PT ;  /* 0x00000003040a7812 */ /* 0x000fc800078ec0ff */
[----:B------:R-:W-:-:S07]  /*07b0*/  ISETP.NE.AND P1, PT, R10, RZ, PT ;  /* 0x000000ff0a00720c */ /* 0x000fce0003f25270 */
[----:B------:R-:W-:Y:S06]  /*07c0*/  @!P0 BRA `(.L_x_3) ;  /* 0x0000000000508947 */ /* 0x000fec0003800000 */
[----:B0-----:R-:W0:Y:S01]  /*07d0*/  LDC.64 R4, c[0x0][0x388] ;  /* 0x0000e200ff047b82 */ /* 0x001e220000000a00 */
[-C--:B------:R-:W-:Y:S01]  /*07e0*/  IADD3 R7, PT, PT, R0, R3.reuse, RZ ;  /* 0x0000000300077210 */ /* 0x080fe20007ffe0ff */
[----:B------:R-:W1:Y:S04]  /*07f0*/  LDCU UR6, c[0x0][0x3a8] ;  /* 0x00007500ff0677ac */ /* 0x000e680008000800 */
[----:B0-----:R-:W-:Y:S02]  /*0800*/  IMAD.WIDE R6, R7, 0x4, R4 ;  /* 0x0000000407067825 */ /* 0x001fe400078e0204 */
[----:B------:R-:W0:Y:S03]  /*0810*/  LDC.64 R4, c[0x0][0x380] ;  /* 0x0000e000ff047b82 */ /* 0x000e260000000a00 */
[----:B----4-:R-:W1:Y:S01]  /*0820*/  LDG.E R8, desc[UR4][R6.64] ;  /* 0x0000000406087981 */ /* 0x010e62000c1e1900 */
[----:B------:R-:W-:-:S05]  /*0830*/  IADD3 R9, PT, PT, R2, R3, RZ ;  /* 0x0000000302097210 */ /* 0x000fca0007ffe0ff */
[----:B0-----:R-:W-:-:S04]  /*0840*/  IMAD.WIDE R4, R9, 0x4, R4 ;  /* 0x0000000409047825 */ /* 0x001fc800078e0204 */
        /* <DEDUP_REMOVED lines=8> */
[----:B------:R-:W2:Y:S02]  /*08d0*/  LDG.E R8, desc[UR4][R6.64+0xc] ;  /* 0x00000c0406087981 */ /* 0x000ea4000c1e1900 */
[----:B--2---:R-:W-:-:S05]  /*08e0*/  FMUL R15, R8, -UR6 ;  /* 0x80000006080f7c20 */ /* 0x004fca0008400000 */
[----:B------:R1:W-:Y:S01]  /*08f0*/  REDG.E.ADD.F32.FTZ.RN.STRONG.GPU desc[UR4][R4.64+0xc], R15 ;  /* 0x00000c0f040079a6 */ /* 0x0003e2000c12f304 */
[----:B------:R-:W-:-:S07]  /*0900*/  IADD3 R3, PT, PT, R3, 0x4, RZ ;  /* 0x0000000403037810 */ /* 0x000fce0007ffe0ff */
.L_x_3:
[----:B------:R-:W-:Y:S05]  /*0910*/  @!P1 EXIT ;  /* 0x000000000000994d */ /* 0x000fea0003800000 */
[----:B01--4-:R-:W0:Y:S01]  /*0920*/  LDC.64 R8, c[0x0][0x380] ;  /* 0x0000e000ff087b82 */ /* 0x013e220000000a00 */
[-C--:B------:R-:W-:Y:S01]  /*0930*/  IADD3 R11, PT, PT, R0, R3.reuse, RZ ;  /* 0x00000003000b7210 */ /* 0x080fe20007ffe0ff */
[----:B------:R-:W1:Y:S01]  /*0940*/  LDCU UR6, c[0x0][0x3a8] ;  /* 0x00007500ff0677ac */ /* 0x000e620008000800 */
[----:B------:R-:W-:Y:S02]  /*0950*/  IADD3 R13, PT, PT, R2, R3, RZ ;  /* 0x00000003020d7210 */ /* 0x000fe40007ffe0ff */
[----:B------:R-:W-:-:S03]  /*0960*/  IADD3 R10, PT, PT, -R10, RZ, RZ ;  /* 0x000000ff0a0a7210 */ /* 0x000fc60007ffe1ff */
[----:B------:R-:W2:Y:S04]  /*0970*/  LDC.64 R6, c[0x0][0x388] ;  /* 0x0000e200ff067b82 */ /* 0x000ea80000000a00 */
.L_x_4:
[----:B--2---:R-:W-:-:S06]  /*0980*/  IMAD.WIDE R2, R11, 0x4, R6 ;  /* 0x000000040b027825 */ /* 0x004fcc00078e0206 */
[----:B------:R-:W1:Y:S01]  /*0990*/  LDG.E R2, desc[UR4][R2.64] ;  /* 0x0000000402027981 */ /* 0x000e62000c1e1900 */
[----:B------:R-:W-:Y:S01]  /*09a0*/  IADD3 R10, PT, PT, R10, 0x1, RZ ;  /* 0x000000010a0a7810 */ /* 0x000fe20007ffe0ff */
[----:B0--3--:R-:W-:-:S03]  /*09b0*/  IMAD.WIDE R4, R13, 0x4, R8 ;  /* 0x000000040d047825 */ /* 0x009fc600078e0208 */
[----:B------:R-:W-:Y:S02]  /*09c0*/  ISETP.NE.AND P0, PT, R10, RZ, PT ;  /* 0x000000ff0a00720c */ /* 0x000fe40003f05270 */
[----:B------:R-:W-:Y:S02]  /*09d0*/  IADD3 R11, PT, PT, R11, 0x1, RZ ;  /* 0x000000010b0b7810 */ /* 0x000fe40007ffe0ff */
[----:B------:R-:W-:Y:S01]  /*09e0*/  IADD3 R13, PT, PT, R13, 0x1, RZ ;  /* 0x000000010d0d7810 */ /* 0x000fe20007ffe0ff */
[----:B-1----:R-:W-:-:S05]  /*09f0*/  FMUL R15, R2, -UR6 ;  /* 0x80000006020f7c20 */ /* 0x002fca0008400000 */
[----:B------:R3:W-:Y:S03]  /*0a00*/  REDG.E.ADD.F32.FTZ.RN.STRONG.GPU desc[UR4][R4.64], R15 ;  /* 0x0000000f040079a6 */ /* 0x0007e6000c12f304 */
[----:B------:R-:W-:Y:S05]  /*0a10*/  @P0 BRA `(.L_x_4) ;  /* 0xfffffffc00d80947 */ /* 0x000fea000383ffff */
[----:B------:R-:W-:Y:S05]  /*0a20*/  EXIT ;  /* 0x000000000000794d */ /* 0x000fea0003800000 */
.L_x_5:
[----:B------:R-:W-:-:S00]  /*0a30*/  BRA `(.L_x_5) ;  /* 0xfffffffc00fc7947 */ /* 0x000fc0000383ffff */
[----:B------:R-:W-:-:S00]  /*0a40*/  NOP ;  /* 0x0000000000007918 */ /* 0x000fc00000000000 */
        /* <DEDUP_REMOVED lines=11> */
.L_x_12:


//--------------------- .text.EmbeddingLookup     --------------------------
	.section	.text.EmbeddingLookup,"ax",@progbits
	.align	128
        .global         EmbeddingLookup
        .type           EmbeddingLookup,@function
        .size           EmbeddingLookup,(.L_x_13 - EmbeddingLookup)
        .other          EmbeddingLookup,@"STO_CUDA_ENTRY STV_DEFAULT"
EmbeddingLookup:
.text.EmbeddingLookup:
        /* <DEDUP_REMOVED lines=16> */
[----:B------:R-:W-:Y:S01]  /*0100*/  IMAD R0, R3, R4, RZ ;  /* 0x0000000403007224 */ /* 0x000fe200078e02ff */
[----:B------:R-:W-:Y:S01]  /*0110*/  LOP3.LUT R5, R4, 0xf, RZ, 0xc0, !PT ;  /* 0x0000000f04057812 */ /* 0x000fe200078ec0ff */
[----:B------:R-:W-:-:S03]  /*0120*/  IMAD.MOV.U32 R3, RZ, RZ, RZ ;  /* 0x000000ffff037224 */ /* 0x000fc600078e00ff */
[----:B------:R-:W-:Y:S01]  /*0130*/  ISETP.NE.AND P0, PT, R5, RZ, PT ;  /* 0x000000ff0500720c */ /* 0x000fe20003f05270 */
[----:B--2---:R-:W0:Y:S02]  /*0140*/  F2I.TRUNC.NTZ R9, R6 ;  /* 0x0000000600097305 */ /* 0x004e24000020f100 */
[----:B0-----:R-:W-:-:S04]  /*0150*/  IMAD R2, R9, R4, RZ ;  /* 0x0000000409027224 */ /* 0x001fc800078e02ff */
[----:B------:R-:W-:Y:S06]  /*0160*/  @!P1 BRA `(.L_x_6) ;  /* 0x0000000000d49947 */ /* 0x000fec0003800000 */
[----:B------:R-:W0:Y:S01]  /*0170*/  LDCU.64 UR6, c[0x0][0x380] ;  /* 0x00007000ff0677ac */ /* 0x000e220008000a00 */
[----:B------:R-:W-:Y:S01]  /*0180*/  LOP3.LUT R3, R4, 0x7ffffff0, RZ, 0xc0, !PT ;  /* 0x7ffffff004037812 */ /* 0x000fe200078ec0ff */
[----:B------:R-:W-:Y:S01]  /*0190*/  IMAD.MOV.U32 R11, RZ, RZ, R0 ;  /* 0x000000ffff0b7224 */ /* 0x000fe200078e0000 */
[----:B------:R-:W-:Y:S01]  /*01a0*/  MOV R10, R2 ;  /* 0x00000002000a7202 */ /* 0x000fe20000000f00 */
[----:B------:R-:W1:Y:S02]  /*01b0*/  LDCU.64 UR4, c[0x0][0x390] ;  /* 0x00007200ff0477ac */ /* 0x000e640008000a00 */
[----:B------:R-:W-:Y:S01]  /*01c0*/  IMAD.MOV R12, RZ, RZ, -R3 ;  /* 0x000000ffff0c7224 */ /* 0x000fe200078e0a03 */
[----:B0-----:R-:W-:Y:S02]  /*01d0*/  UIADD3 UR6, UP0, UPT, UR6, 0x20, URZ ;  /* 0x0000002006067890 */ /* 0x001fe4000ff1e0ff */
[----:B-1----:R-:W-:Y:S02]  /*01e0*/  UIADD3 UR4, UP1, UPT, UR4, 0x20, URZ ;  /* 0x0000002004047890 */ /* 0x002fe4000ff3e0ff */
[----:B------:R-:W-:-:S02]  /*01f0*/  UIADD3.X UR7, UPT, UPT, URZ, UR7, URZ, UP0, !UPT ;  /* 0x00000007ff077290 */ /* 0x000fc400087fe4ff */
[----:B------:R-:W-:-:S12]  /*0200*/  UIADD3.X UR5, UPT, UPT, URZ, UR5, URZ, UP1, !UPT ;  /* 0x00000005ff057290 */ /* 0x000fd80008ffe4ff */
.L_x_7:
[----:B------:R-:W-:Y:S01]  /*0210*/  MOV R6, UR6 ;  /* 0x0000000600067c02 */ /* 0x000fe20008000f00 */
[----:B------:R-:W-:-:S04]  /*0220*/  IMAD.U32 R7, RZ, RZ, UR7 ;  /* 0x00000007ff077e24 */ /* 0x000fc8000f8e00ff */
[----:B------:R-:W-:-:S05]  /*0230*/  IMAD.WIDE R6, R10, 0x4, R6 ;  /* 0x000000040a067825 */ /* 0x000fca00078e0206 */
[----:B----4-:R-:W2:Y:S01]  /*0240*/  LDG.E R13, desc[UR8][R6.64+-0x20] ;  /* 0xffffe008060d7981 */ /* 0x010ea2000c1e1900 */
[----:B------:R-:W-:Y:S01]  /*0250*/  MOV R8, UR4 ;  /* 0x0000000400087c02 */ /* 0x000fe20008000f00 */
[----:B------:R-:W-:-:S04]  /*0260*/  IMAD.U32 R9, RZ, RZ, UR5 ;  /* 0x00000005ff097e24 */ /* 0x000fc8000f8e00ff */
[----:B------:R-:W-:-:S05]  /*0270*/  IMAD.WIDE R8, R11, 0x4, R8 ;  /* 0x000000040b087825 */ /* 0x000fca00078e0208 */
[----:B--2---:R0:W-:Y:S04]  /*0280*/  STG.E desc[UR8][R8.64+-0x20], R13 ;  /* 0xffffe00d08007986 */ /* 0x0041e8000c101908 */
[----:B------:R-:W2:Y:S04]  /*0290*/  LDG.E R15, desc[UR8][R6.64+-0x1c] ;  /* 0xffffe408060f7981 */ /* 0x000ea8000c1e1900 */
[----:B--2---:R1:W-:Y:S04]  /*02a0*/  STG.E desc[UR8][R8.64+-0x1c], R15 ;  /* 0xffffe40f08007986 */ /* 0x0043e8000c101908 */
[----:B------:R-:W2:Y:S04]  /*02b0*/  LDG.E R17, desc[UR8][R6.64+-0x18] ;  /* 0xffffe80806117981 */ /* 0x000ea8000c1e1900 */
[----:B--2---:R2:W-:Y:S04]  /*02c0*/  STG.E desc[UR8][R8.64+-0x18], R17 ;  /* 0xffffe81108007986 */ /* 0x0045e8000c101908 */
[----:B------:R-:W3:Y:S04]  /*02d0*/  LDG.E R19, desc[UR8][R6.64+-0x14] ;  /* 0xffffec0806137981 */ /* 0x000ee8000c1e1900 */
[----:B---3--:R3:W-:Y:S04]  /*02e0*/  STG.E desc[UR8][R8.64+-0x14], R19 ;  /* 0xffffec1308007986 */ /* 0x0087e8000c101908 */
[----:B------:R-:W4:Y:S04]  /*02f0*/  LDG.E R21, desc[UR8][R6.64+-0x10] ;  /* 0xfffff00806157981 */ /* 0x000f28000c1e1900 */
[----:B----4-:R4:W-:Y:S04]  /*0300*/  STG.E desc[UR8][R8.64+-0x10], R21 ;  /* 0xfffff01508007986 */ /* 0x0109e8000c101908 */
[----:B------:R-:W5:Y:S04]  /*0310*/  LDG.E R23, desc[UR8][R6.64+-0xc] ;  /* 0xfffff40806177981 */ /* 0x000f68000c1e1900 */
[----:B-----5:R5:W-:Y:S04]  /*0320*/  STG.E desc[UR8][R8.64+-0xc], R23 ;  /* 0xfffff41708007986 */ /* 0x020be8000c101908 */
[----:B0-----:R-:W2:Y:S04]  /*0330*/  LDG.E R13, desc[UR8][R6.64+-0x8] ;  /* 0xfffff808060d7981 */ /* 0x001ea8000c1e1900 */
[----:B--2---:R0:W-:Y:S04]  /*0340*/  STG.E desc[UR8][R8.64+-0x8], R13 ;  /* 0xfffff80d08007986 */ /* 0x0041e8000c101908 */
[----:B-1----:R-:W2:Y:S04]  /*0350*/  LDG.E R15, desc[UR8][R6.64+-0x4] ;  /* 0xfffffc08060f7981 */ /* 0x002ea8000c1e1900 */
[----:B--2---:R1:W-:Y:S04]  /*0360*/  STG.E desc[UR8][R8.64+-0x4], R15 ;  /* 0xfffffc0f08007986 */ /* 0x0043e8000c101908 */
[----:B------:R-:W2:Y:S04]  /*0370*/  LDG.E R17, desc[UR8][R6.64] ;  /* 0x0000000806117981 */ /* 0x000ea8000c1e1900 */
[----:B--2---:R2:W-:Y:S04]  /*0380*/  STG.E desc[UR8][R8.64], R17 ;  /* 0x0000001108007986 */ /* 0x0045e8000c101908 */
[----:B---3--:R-:W3:Y:S04]  /*0390*/  LDG.E R19, desc[UR8][R6.64+0x4] ;  /* 0x0000040806137981 */ /* 0x008ee8000c1e1900 */
[----:B---3--:R3:W-:Y:S04]  /*03a0*/  STG.E desc[UR8][R8.64+0x4], R19 ;  /* 0x0000041308007986 */ /* 0x0087e8000c101908 */
[----:B----4-:R-:W4:Y:S04]  /*03b0*/  LDG.E R21, desc[UR8][R6.64+0x8] ;  /* 0x0000080806157981 */ /* 0x010f28000c1e1900 */
[----:B----4-:R4:W-:Y:S04]  /*03c0*/  STG.E desc[UR8][R8.64+0x8], R21 ;  /* 0x0000081508007986 */ /* 0x0109e8000c101908 */
[----:B-----5:R-:W5:Y:S04]  /*03d0*/  LDG.E R23, desc[UR8][R6.64+0xc] ;  /* 0x00000c0806177981 */ /* 0x020f68000c1e1900 */
[----:B-----5:R4:W-:Y:S04]  /*03e0*/  STG.E desc[UR8][R8.64+0xc], R23 ;  /* 0x00000c1708007986 */ /* 0x0209e8000c101908 */
[----:B0-----:R-:W5:Y:S04]  /*03f0*/  LDG.E R13, desc[UR8][R6.64+0x10] ;  /* 0x00001008060d7981 */ /* 0x001f68000c1e1900 */
[----:B-----5:R4:W-:Y:S04]  /*0400*/  STG.E desc[UR8][R8.64+0x10], R13 ;  /* 0x0000100d08007986 */ /* 0x0209e8000c101908 */
[----:B-1----:R-:W5:Y:S04]  /*0410*/  LDG.E R15, desc[UR8][R6.64+0x14] ;  /* 0x00001408060f7981 */ /* 0x002f68000c1e1900 */
[----:B-----5:R4:W-:Y:S04]  /*0420*/  STG.E desc[UR8][R8.64+0x14], R15 ;  /* 0x0000140f08007986 */ /* 0x0209e8000c101908 */
[----:B--2---:R-:W2:Y:S01]  /*0430*/  LDG.E R17, desc[UR8][R6.64+0x18] ;  /* 0x0000180806117981 */ /* 0x004ea2000c1e1900 */
[----:B------:R-:W-:-:S04]  /*0440*/  IADD3 R12, PT, PT, R12, 0x10, RZ ;  /* 0x000000100c0c7810 */ /* 0x000fc80007ffe0ff */
[----:B------:R-:W-:Y:S01]  /*0450*/  ISETP.NE.AND P1, PT, R12, RZ, PT ;  /* 0x000000ff0c00720c */ /* 0x000fe20003f25270 */
[----:B--2---:R4:W-:Y:S04]  /*0460*/  STG.E desc[UR8][R8.64+0x18], R17 ;  /* 0x0000181108007986 */ /* 0x0049e8000c101908 */
[----:B---3--:R-:W2:Y:S01]  /*0470*/  LDG.E R19, desc[UR8][R6.64+0x1c] ;  /* 0x00001c0806137981 */ /* 0x008ea2000c1e1900 */
[----:B------:R-:W-:Y:S01]  /*0480*/  VIADD R10, R10, 0x10 ;  /* 0x000000100a0a7836 */ /* 0x000fe20000000000 */
[----:B------:R-:W-:Y:S02]  /*0490*/  IADD3 R11, PT, PT, R11, 0x10, RZ ;  /* 0x000000100b0b7810 */ /* 0x000fe40007ffe0ff */
[----:B--2---:R4:W-:Y:S04]  /*04a0*/  STG.E desc[UR8][R8.64+0x1c], R19 ;  /* 0x00001c1308007986 */ /* 0x0049e8000c101908 */
[----:B------:R-:W-:Y:S05]  /*04b0*/  @P1 BRA `(.L_x_7) ;  /* 0xfffffffc00541947 */ /* 0x000fea000383ffff */
.L_x_6:
[----:B------:R-:W-:Y:S05]  /*04c0*/  @!P0 EXIT ;  /* 0x000000000000894d */ /* 0x000fea0003800000 */
[----:B------:R-:W-:Y:S02]  /*04d0*/  ISETP.GE.U32.AND P0, PT, R5, 0x8, PT ;  /* 0x000000080500780c */ /* 0x000fe40003f06070 */
[----:B------:R-:W-:-:S04]  /*04e0*/  LOP3.LUT R12, R4, 0x7, RZ, 0xc0, !PT ;  /* 0x00000007040c7812 */ /* 0x000fc800078ec0ff */
[----:B------:R-:W-:-:S07]  /*04f0*/  ISETP.NE.AND P1, PT, R12, RZ, PT ;  /* 0x000000ff0c00720c */ /* 0x000fce0003f25270 */
[----:B------:R-:W-:Y:S06]  /*0500*/  @!P0 BRA `(.L_x_8) ;  /* 0x00000000005c8947 */ /* 0x000fec0003800000 */
[----:B------:R-:W0:Y:S01]  /*0510*/  LDC.64 R6, c[0x0][0x380] ;  /* 0x0000e000ff067b82 */ /* 0x000e220000000a00 */
[----:B------:R-:W-:-:S07]  /*0520*/  IMAD.IADD R5, R2, 0x1, R3 ;  /* 0x0000000102057824 */ /* 0x000fce00078e0203 */
[----:B----4-:R-:W1:Y:S01]  /*0530*/  LDC.64 R8, c[0x0][0x390] ;  /* 0x0000e400ff087b82 */ /* 0x010e620000000a00 */
[----:B0-----:R-:W-:-:S05]  /*0540*/  IMAD.WIDE R6, R5, 0x4, R6 ;  /* 0x0000000405067825 */ /* 0x001fca00078e0206 */
[----:B------:R-:W2:Y:S01]  /*0550*/  LDG.E R5, desc[UR8][R6.64] ;  /* 0x0000000806057981 */ /* 0x000ea2000c1e1900 */
[----:B------:R-:W-:-:S05]  /*0560*/  IADD3 R11, PT, PT, R0, R3, RZ ;  /* 0x00000003000b7210 */ /* 0x000fca0007ffe0ff */
[----:B-1----:R-:W-:-:S05]  /*0570*/  IMAD.WIDE R8, R11, 0x4, R8 ;  /* 0x000000040b087825 */ /* 0x002fca00078e0208 */
[----:B--2---:R0:W-:Y:S04]  /*0580*/  STG.E desc[UR8][R8.64], R5 ;  /* 0x0000000508007986 */ /* 0x0041e8000c101908 */
[----:B------:R-:W2:Y:S04]  /*0590*/  LDG.E R11, desc[UR8][R6.64+0x4] ;  /* 0x00000408060b7981 */ /* 0x000ea8000c1e1900 */
[----:B--2---:R1:W-:Y:S04]  /*05a0*/  STG.E desc[UR8][R8.64+0x4], R11 ;  /* 0x0000040b08007986 */ /* 0x0043e8000c101908 */
[----:B------:R-:W2:Y:S04]  /*05b0*/  LDG.E R13, desc[UR8][R6.64+0x8] ;  /* 0x00000808060d7981 */ /* 0x000ea8000c1e1900 */
[----:B--2---:R2:W-:Y:S04]  /*05c0*/  STG.E desc[UR8][R8.64+0x8], R13 ;  /* 0x0000080d08007986 */ /* 0x0045e8000c101908 */
[----:B------:R-:W3:Y:S04]  /*05d0*/  LDG.E R15, desc[UR8][R6.64+0xc] ;  /* 0x00000c08060f7981 */ /* 0x000ee8000c1e1900 */
[----:B---3--:R2:W-:Y:S04]  /*05e0*/  STG.E desc[UR8][R8.64+0xc], R15 ;  /* 0x00000c0f08007986 */ /* 0x0085e8000c101908 */
[----:B------:R-:W3:Y:S04]  /*05f0*/  LDG.E R17, desc[UR8][R6.64+0x10] ;  /* 0x0000100806117981 */ /* 0x000ee8000c1e1900 */
[----:B---3--:R2:W-:Y:S04]  /*0600*/  STG.E desc[UR8][R8.64+0x10], R17 ;  /* 0x0000101108007986 */ /* 0x0085e8000c101908 */
[----:B------:R-:W3:Y:S04]  /*0610*/  LDG.E R19, desc[UR8][R6.64+0x14] ;  /* 0x0000140806137981 */ /* 0x000ee8000c1e1900 */
[----:B---3--:R2:W-:Y:S04]  /*0620*/  STG.E desc[UR8][R8.64+0x14], R19 ;  /* 0x0000141308007986 */ /* 0x0085e8000c101908 */
[----:B0-----:R-:W3:Y:S04]  /*0630*/  LDG.E R5, desc[UR8][R6.64+0x18] ;  /* 0x0000180806057981 */ /* 0x001ee8000c1e1900 */
[----:B---3--:R2:W-:Y:S04]  /*0640*/  STG.E desc[UR8][R8.64+0x18], R5 ;  /* 0x0000180508007986 */ /* 0x0085e8000c101908 */
[----:B-1----:R-:W3:Y:S01]  /*0650*/  LDG.E R11, desc[UR8][R6.64+0x1c] ;  /* 0x00001c08060b7981 */ /* 0x002ee2000c1e1900 */
[----:B------:R-:W-:-:S03]  /*0660*/  VIADD R3, R3, 0x8 ;  /* 0x0000000803037836 */ /* 0x000fc60000000000 */
[----:B---3--:R2:W-:Y:S04]  /*0670*/  STG.E desc[UR8][R8.64+0x1c], R11 ;  /* 0x00001c0b08007986 */ /* 0x0085e8000c101908 */
.L_x_8:
[----:B------:R-:W-:Y:S05]  /*0680*/  @!P1 EXIT ;  /* 0x000000000000994d */ /* 0x000fea0003800000 */
[----:B------:R-:W-:Y:S02]  /*0690*/  ISETP.GE.U32.AND P0, PT, R12, 0x4, PT ;  /* 0x000000040c00780c */ /* 0x000fe40003f06070 */
[----:B------:R-:W-:-:S04]  /*06a0*/  LOP3.LUT R10, R4, 0x3, RZ, 0xc0, !PT ;  /* 0x00000003040a7812 */ /* 0x000fc800078ec0ff */
[----:B------:R-:W-:-:S07]  /*06b0*/  ISETP.NE.AND P1, PT, R10, RZ, PT ;  /* 0x000000ff0a00720c */ /* 0x000fce0003f25270 */
[----:B------:R-:W-:Y:S06]  /*06c0*/  @!P0 BRA `(.L_x_9) ;  /* 0x00000000003c8947 */ /* 0x000fec0003800000 */
[----:B--2---:R-:W0:Y:S01]  /*06d0*/  LDC.64 R4, c[0x0][0x380] ;  /* 0x0000e000ff047b82 */ /* 0x004e220000000a00 */
[----:B------:R-:W-:-:S05]  /*06e0*/  IADD3 R7, PT, PT, R2, R3, RZ ;  /* 0x0000000302077210 */ /* 0x000fca0007ffe0ff */
[----:B0-----:R-:W-:Y:S02]  /*06f0*/  IMAD.WIDE R4, R7, 0x4, R4 ;  /* 0x0000000407047825 */ /* 0x001fe400078e0204 */
[----:B------:R-:W0:Y:S03]  /*0700*/  LDC.64 R6, c[0x0][0x390] ;  /* 0x0000e400ff067b82 */ /* 0x000e260000000a00 */
[----:B----4-:R-:W2:Y:S01]  /*0710*/  LDG.E R9, desc[UR8][R4.64] ;  /* 0x0000000804097981 */ /* 0x010ea2000c1e1900 */
[----:B------:R-:W-:-:S04]  /*0720*/  IMAD.IADD R11, R0, 0x1, R3 ;  /* 0x00000001000b7824 */ /* 0x000fc800078e0203 */
[----:B0-----:R-:W-:-:S05]  /*0730*/  IMAD.WIDE R6, R11, 0x4, R6 ;  /* 0x000000040b067825 */ /* 0x001fca00078e0206 */
[----:B--2---:R0:W-:Y:S04]  /*0740*/  STG.E desc[UR8][R6.64], R9 ;  /* 0x0000000906007986 */ /* 0x0041e8000c101908 */
[----:B------:R-:W2:Y:S04]  /*0750*/  LDG.E R11, desc[UR8][R4.64+0x4] ;  /* 0x00000408040b7981 */ /* 0x000ea8000c1e1900 */
[----:B--2---:R0:W-:Y:S04]  /*0760*/  STG.E desc[UR8][R6.64+0x4], R11 ;  /* 0x0000040b06007986 */ /* 0x0041e8000c101908 */
[----:B------:R-:W2:Y:S04]  /*0770*/  LDG.E R13, desc[UR8][R4.64+0x8] ;  /* 0x00000808040d7981 */ /* 0x000ea8000c1e1900 */
[----:B--2---:R0:W-:Y:S04]  /*0780*/  STG.E desc[UR8][R6.64+0x8], R13 ;  /* 0x0000080d06007986 */ /* 0x0041e8000c101908 */
[----:B------:R-:W2:Y:S01]  /*0790*/  LDG.E R15, desc[UR8][R4.64+0xc] ;  /* 0x00000c08040f7981 */ /* 0x000ea2000c1e1900 */
[----:B------:R-:W-:-:S03]  /*07a0*/  IADD3 R3, PT, PT, R3, 0x4, RZ ;  /* 0x0000000403037810 */ /* 0x000fc60007ffe0ff */
[----:B--2---:R0:W-:Y:S04]  /*07b0*/  STG.E desc[UR8][R6.64+0xc], R15 ;  /* 0x00000c0f06007986 */ /* 0x0041e8000c101908 */
.L_x_9:
[----:B------:R-:W-:Y:S05]  /*07c0*/  @!P1 EXIT ;  /* 0x000000000000994d */ /* 0x000fea0003800000 */
[----:B0-----:R-:W0:Y:S01]  /*07d0*/  LDC.64 R6, c[0x0][0x390] ;  /* 0x0000e400ff067b82 */ /* 0x001e220000000a00 */
[----:B--2---:R-:W-:Y:S01]  /*07e0*/  IMAD.IADD R11, R0, 0x1, R3 ;  /* 0x00000001000b7824 */ /* 0x004fe200078e0203 */
[----:B----4-:R-:W-:Y:S01]  /*07f0*/  IADD3 R13, PT, PT, R2, R3, RZ ;  /* 0x00000003020d7210 */ /* 0x010fe20007ffe0ff */
[----:B------:R-:W-:-:S05]  /*0800*/  IMAD.MOV R10, RZ, RZ, -R10 ;  /* 0x000000ffff0a7224 */ /* 0x000fca00078e0a0a */
[----:B------:R-:W1:Y:S02]  /*0810*/  LDC.64 R8, c[0x0][0x380] ;  /* 0x0000e000ff087b82 */ /* 0x000e640000000a00 */
.L_x_10:
[----:B-12---:R-:W-:-:S06]  /*0820*/  IMAD.WIDE R4, R13, 0x4, R8 ;  /* 0x000000040d047825 */ /* 0x006fcc00078e0208 */
[----:B------:R-:W2:Y:S01]  /*0830*/  LDG.E R5, desc[UR8][R4.64] ;  /* 0x0000000804057981 */ /* 0x000ea2000c1e1900 */
[----:B------:R-:W-:Y:S01]  /*0840*/  IADD3 R10, PT, PT, R10, 0x1, RZ ;  /* 0x000000010a0a7810 */ /* 0x000fe20007ffe0ff */
[----:B0-----:R-:W-:Y:S01]  /*0850*/  IMAD.WIDE R2, R11, 0x4, R6 ;  /* 0x000000040b027825 */ /* 0x001fe200078e0206 */
[----:B------:R-:W-:Y:S02]  /*0860*/  IADD3 R13, PT, PT, R13, 0x1, RZ ;  /* 0x000000010d0d7810 */ /* 0x000fe40007ffe0ff */
[----:B------:R-:W-:Y:S01]  /*0870*/  ISETP.NE.AND P0, PT, R10, RZ, PT ;  /* 0x000000ff0a00720c */ /* 0x000fe20003f05270 */
[----:B------:R-:W-:Y:S01]  /*0880*/  VIADD R11, R11, 0x1 ;  /* 0x000000010b0b7836 */ /* 0x000fe20000000000 */
[----:B--2---:R2:W-:Y:S11]  /*0890*/  STG.E desc[UR8][R2.64], R5 ;  /* 0x0000000502007986 */ /* 0x0045f6000c101908 */
[----:B------:R-:W-:Y:S05]  /*08a0*/  @P0 BRA `(.L_x_10) ;  /* 0xfffffffc00dc0947 */ /* 0x000fea000383ffff */
[----:B------:R-:W-:Y:S05]  /*08b0*/  EXIT ;  /* 0x000000000000794d */ /* 0x000fea0003800000 */
.L_x_11:
        /* <DEDUP_REMOVED lines=12> */
.L_x_13:


//--------------------- .nv.shared.reserved.0     --------------------------
	.section	.nv.shared.reserved.0,"aw",@nobits
	.weak		__nv_reservedSMEM_offset_0_alias
	.size		__nv_reservedSMEM_offset_0_alias, 0, 64
	.other		__nv_reservedSMEM_offset_0_alias,@"STO_CUDA_RESERVED_SHARED STV_DEFAULT"
__nv_reservedSMEM_offset_0_alias:
	.zero		0
	.zero		64


//--------------------- .nv.constant0.EmbeddingBackward --------------------------
	.section	.nv.constant0.EmbeddingBackward,"a",@progbits
	.sectionflags	@""
	.align	4
.nv.constant0.EmbeddingBackward:
	.zero		940


//--------------------- .nv.constant0.EmbeddingLookup --------------------------
	.section	.nv.constant0.EmbeddingLookup,"a",@progbits
	.sectionflags	@""
	.align	4
.nv.constant0.EmbeddingLookup:
	.zero		932


//--------------------- SYMBOLS --------------------------

	.type		.nv.reservedSmem.offset0,@object
	.size		.nv.reservedSmem.offset0,0x4
